//
// Generated by NVIDIA NVVM Compiler
//
// Compiler Build ID: CL-36424714
// Cuda compilation tools, release 13.0, V13.0.88
// Based on NVVM 20.0.0
//

.version 9.0
.target sm_100
.address_size 64

	// .globl	_Z17computeHistKernelPjiPiii
.global .align 1 .b8 _ZN34_INTERNAL_a163a455_4_k_cu_5c53ada24cuda3std3__45__cpo5beginE[1];
.global .align 1 .b8 _ZN34_INTERNAL_a163a455_4_k_cu_5c53ada24cuda3std3__45__cpo3endE[1];
.global .align 1 .b8 _ZN34_INTERNAL_a163a455_4_k_cu_5c53ada24cuda3std3__45__cpo6cbeginE[1];
.global .align 1 .b8 _ZN34_INTERNAL_a163a455_4_k_cu_5c53ada24cuda3std3__45__cpo4cendE[1];
.global .align 1 .b8 _ZN34_INTERNAL_a163a455_4_k_cu_5c53ada24cuda3std3__45__cpo6rbeginE[1];
.global .align 1 .b8 _ZN34_INTERNAL_a163a455_4_k_cu_5c53ada24cuda3std3__45__cpo4rendE[1];
.global .align 1 .b8 _ZN34_INTERNAL_a163a455_4_k_cu_5c53ada24cuda3std3__45__cpo7crbeginE[1];
.global .align 1 .b8 _ZN34_INTERNAL_a163a455_4_k_cu_5c53ada24cuda3std3__45__cpo5crendE[1];
.global .align 1 .b8 _ZN34_INTERNAL_a163a455_4_k_cu_5c53ada24cuda3std3__436_GLOBAL__N__a163a455_4_k_cu_5c53ada26ignoreE[1];
.global .align 1 .b8 _ZN34_INTERNAL_a163a455_4_k_cu_5c53ada24cuda3std3__419piecewise_constructE[1];
.global .align 1 .b8 _ZN34_INTERNAL_a163a455_4_k_cu_5c53ada24cuda3std3__48in_placeE[1];
.global .align 1 .b8 _ZN34_INTERNAL_a163a455_4_k_cu_5c53ada24cuda3std3__420unreachable_sentinelE[1];
.global .align 1 .b8 _ZN34_INTERNAL_a163a455_4_k_cu_5c53ada24cuda3std3__47nulloptE[1];
.global .align 1 .b8 _ZN34_INTERNAL_a163a455_4_k_cu_5c53ada24cuda3std3__48unexpectE[1];
.global .align 1 .b8 _ZN34_INTERNAL_a163a455_4_k_cu_5c53ada24cuda3std6ranges3__45__cpo4swapE[1];
.global .align 1 .b8 _ZN34_INTERNAL_a163a455_4_k_cu_5c53ada24cuda3std6ranges3__45__cpo9iter_moveE[1];
.global .align 1 .b8 _ZN34_INTERNAL_a163a455_4_k_cu_5c53ada24cuda3std6ranges3__45__cpo5beginE[1];
.global .align 1 .b8 _ZN34_INTERNAL_a163a455_4_k_cu_5c53ada24cuda3std6ranges3__45__cpo3endE[1];
.global .align 1 .b8 _ZN34_INTERNAL_a163a455_4_k_cu_5c53ada24cuda3std6ranges3__45__cpo6cbeginE[1];
.global .align 1 .b8 _ZN34_INTERNAL_a163a455_4_k_cu_5c53ada24cuda3std6ranges3__45__cpo4cendE[1];
.global .align 1 .b8 _ZN34_INTERNAL_a163a455_4_k_cu_5c53ada24cuda3std6ranges3__45__cpo7advanceE[1];
.global .align 1 .b8 _ZN34_INTERNAL_a163a455_4_k_cu_5c53ada24cuda3std6ranges3__45__cpo9iter_swapE[1];
.global .align 1 .b8 _ZN34_INTERNAL_a163a455_4_k_cu_5c53ada24cuda3std6ranges3__45__cpo4nextE[1];
.global .align 1 .b8 _ZN34_INTERNAL_a163a455_4_k_cu_5c53ada24cuda3std6ranges3__45__cpo4prevE[1];
.global .align 1 .b8 _ZN34_INTERNAL_a163a455_4_k_cu_5c53ada24cuda3std6ranges3__45__cpo4dataE[1];
.global .align 1 .b8 _ZN34_INTERNAL_a163a455_4_k_cu_5c53ada24cuda3std6ranges3__45__cpo5cdataE[1];
.global .align 1 .b8 _ZN34_INTERNAL_a163a455_4_k_cu_5c53ada24cuda3std6ranges3__45__cpo4sizeE[1];
.global .align 1 .b8 _ZN34_INTERNAL_a163a455_4_k_cu_5c53ada24cuda3std6ranges3__45__cpo5ssizeE[1];
.global .align 1 .b8 _ZN34_INTERNAL_a163a455_4_k_cu_5c53ada24cuda3std6ranges3__45__cpo8distanceE[1];
.global .align 1 .b8 _ZN34_INTERNAL_a163a455_4_k_cu_5c53ada26thrust24THRUST_300001_SM_1000_NS8cuda_cub3parE[1];
.global .align 1 .b8 _ZN34_INTERNAL_a163a455_4_k_cu_5c53ada26thrust24THRUST_300001_SM_1000_NS8cuda_cub10par_nosyncE[1];
.global .align 1 .b8 _ZN34_INTERNAL_a163a455_4_k_cu_5c53ada26thrust24THRUST_300001_SM_1000_NS6system6detail10sequential3seqE[1];
.global .align 1 .b8 _ZN34_INTERNAL_a163a455_4_k_cu_5c53ada26thrust24THRUST_300001_SM_1000_NS6system3cpp3parE[1];
.global .align 1 .b8 _ZN34_INTERNAL_a163a455_4_k_cu_5c53ada26thrust24THRUST_300001_SM_1000_NS12placeholders2_1E[1];
.global .align 1 .b8 _ZN34_INTERNAL_a163a455_4_k_cu_5c53ada26thrust24THRUST_300001_SM_1000_NS12placeholders2_2E[1];
.global .align 1 .b8 _ZN34_INTERNAL_a163a455_4_k_cu_5c53ada26thrust24THRUST_300001_SM_1000_NS12placeholders2_3E[1];
.global .align 1 .b8 _ZN34_INTERNAL_a163a455_4_k_cu_5c53ada26thrust24THRUST_300001_SM_1000_NS12placeholders2_4E[1];
.global .align 1 .b8 _ZN34_INTERNAL_a163a455_4_k_cu_5c53ada26thrust24THRUST_300001_SM_1000_NS12placeholders2_5E[1];
.global .align 1 .b8 _ZN34_INTERNAL_a163a455_4_k_cu_5c53ada26thrust24THRUST_300001_SM_1000_NS12placeholders2_6E[1];
.global .align 1 .b8 _ZN34_INTERNAL_a163a455_4_k_cu_5c53ada26thrust24THRUST_300001_SM_1000_NS12placeholders2_7E[1];
.global .align 1 .b8 _ZN34_INTERNAL_a163a455_4_k_cu_5c53ada26thrust24THRUST_300001_SM_1000_NS12placeholders2_8E[1];
.global .align 1 .b8 _ZN34_INTERNAL_a163a455_4_k_cu_5c53ada26thrust24THRUST_300001_SM_1000_NS12placeholders2_9E[1];
.global .align 1 .b8 _ZN34_INTERNAL_a163a455_4_k_cu_5c53ada26thrust24THRUST_300001_SM_1000_NS12placeholders3_10E[1];
.global .align 1 .b8 _ZN34_INTERNAL_a163a455_4_k_cu_5c53ada26thrust24THRUST_300001_SM_1000_NS3seqE[1];
.global .align 1 .b8 _ZN34_INTERNAL_a163a455_4_k_cu_5c53ada26thrust24THRUST_300001_SM_1000_NS6deviceE[1];
.extern .shared .align 16 .b8 s_data[];

.visible .entry _Z17computeHistKernelPjiPiii(
	.param .u64 .ptr .align 1 _Z17computeHistKernelPjiPiii_param_0,
	.param .u32 _Z17computeHistKernelPjiPiii_param_1,
	.param .u64 .ptr .align 1 _Z17computeHistKernelPjiPiii_param_2,
	.param .u32 _Z17computeHistKernelPjiPiii_param_3,
	.param .u32 _Z17computeHistKernelPjiPiii_param_4
)
{
	.reg .pred 	%p<2>;
	.reg .b32 	%r<13>;
	.reg .b64 	%rd<9>;

	ld.param.u64 	%rd1, [_Z17computeHistKernelPjiPiii_param_0];
	ld.param.u32 	%r4, [_Z17computeHistKernelPjiPiii_param_1];
	ld.param.u64 	%rd2, [_Z17computeHistKernelPjiPiii_param_2];
	ld.param.u32 	%r2, [_Z17computeHistKernelPjiPiii_param_3];
	ld.param.u32 	%r3, [_Z17computeHistKernelPjiPiii_param_4];
	mov.u32 	%r5, %ctaid.x;
	mov.u32 	%r6, %ntid.x;
	mov.u32 	%r7, %tid.x;
	mad.lo.s32 	%r1, %r5, %r6, %r7;
	setp.ge.s32 	%p1, %r1, %r4;
	@%p1 bra 	$L__BB0_2;
	cvta.to.global.u64 	%rd3, %rd1;
	cvta.to.global.u64 	%rd4, %rd2;
	mul.wide.s32 	%rd5, %r1, 4;
	add.s64 	%rd6, %rd3, %rd5;
	ld.global.u32 	%r8, [%rd6];
	shr.u32 	%r9, %r8, %r3;
	add.s32 	%r10, %r2, -1;
	and.b32  	%r11, %r9, %r10;
	mul.wide.s32 	%rd7, %r11, 4;
	add.s64 	%rd8, %rd4, %rd7;
	atom.global.add.u32 	%r12, [%rd8], 1;
$L__BB0_2:
	ret;

}
	// .globl	_Z13scanBlkKernelPiiS_S_
.visible .entry _Z13scanBlkKernelPiiS_S_(
	.param .u64 .ptr .align 1 _Z13scanBlkKernelPiiS_S__param_0,
	.param .u32 _Z13scanBlkKernelPiiS_S__param_1,
	.param .u64 .ptr .align 1 _Z13scanBlkKernelPiiS_S__param_2,
	.param .u64 .ptr .align 1 _Z13scanBlkKernelPiiS_S__param_3
)
{
	.reg .pred 	%p<9>;
	.reg .b32 	%r<31>;
	.reg .b64 	%rd<13>;

	ld.param.u64 	%rd1, [_Z13scanBlkKernelPiiS_S__param_0];
	ld.param.u32 	%r10, [_Z13scanBlkKernelPiiS_S__param_1];
	ld.param.u64 	%rd2, [_Z13scanBlkKernelPiiS_S__param_2];
	ld.param.u64 	%rd3, [_Z13scanBlkKernelPiiS_S__param_3];
	mov.u32 	%r1, %ctaid.x;
	mov.u32 	%r2, %ntid.x;
	mov.u32 	%r3, %tid.x;
	mad.lo.s32 	%r4, %r1, %r2, %r3;
	setp.lt.s32 	%p1, %r4, 1;
	setp.ge.s32 	%p2, %r4, %r10;
	shl.b32 	%r11, %r3, 2;
	mov.u32 	%r12, s_data;
	add.s32 	%r5, %r12, %r11;
	or.pred  	%p3, %p1, %p2;
	@%p3 bra 	$L__BB1_2;
	cvta.to.global.u64 	%rd4, %rd1;
	add.s32 	%r14, %r4, -1;
	mul.wide.u32 	%rd5, %r14, 4;
	add.s64 	%rd6, %rd4, %rd5;
	ld.global.u32 	%r15, [%rd6];
	st.shared.u32 	[%r5], %r15;
	bra.uni 	$L__BB1_3;
$L__BB1_2:
	mov.b32 	%r13, 0;
	st.shared.u32 	[%r5], %r13;
$L__BB1_3:
	bar.sync 	0;
	setp.lt.u32 	%p4, %r2, 2;
	@%p4 bra 	$L__BB1_8;
	mov.b32 	%r29, 1;
$L__BB1_5:
	setp.lt.u32 	%p5, %r3, %r29;
	mov.b32 	%r30, 0;
	@%p5 bra 	$L__BB1_7;
	sub.s32 	%r18, %r3, %r29;
	shl.b32 	%r19, %r18, 2;
	add.s32 	%r21, %r12, %r19;
	ld.shared.u32 	%r30, [%r21];
$L__BB1_7:
	bar.sync 	0;
	ld.shared.u32 	%r22, [%r5];
	add.s32 	%r23, %r22, %r30;
	st.shared.u32 	[%r5], %r23;
	bar.sync 	0;
	shl.b32 	%r29, %r29, 1;
	setp.lt.u32 	%p6, %r29, %r2;
	@%p6 bra 	$L__BB1_5;
$L__BB1_8:
	setp.ge.s32 	%p7, %r4, %r10;
	@%p7 bra 	$L__BB1_10;
	ld.shared.u32 	%r24, [%r5];
	cvta.to.global.u64 	%rd7, %rd2;
	mul.wide.s32 	%rd8, %r4, 4;
	add.s64 	%rd9, %rd7, %rd8;
	st.global.u32 	[%rd9], %r24;
$L__BB1_10:
	setp.eq.s64 	%p8, %rd3, 0;
	@%p8 bra 	$L__BB1_12;
	shl.b32 	%r25, %r2, 2;
	add.s32 	%r27, %r12, %r25;
	ld.shared.u32 	%r28, [%r27+-4];
	cvta.to.global.u64 	%rd10, %rd3;
	mul.wide.u32 	%rd11, %r1, 4;
	add.s64 	%rd12, %rd10, %rd11;
	st.global.u32 	[%rd12], %r28;
$L__BB1_12:
	ret;

}
	// .globl	_ZN3cub18CUB_300001_SM_10006detail11EmptyKernelIvEEvv
.visible .entry _ZN3cub18CUB_300001_SM_10006detail11EmptyKernelIvEEvv()
{


	ret;

}


// ===== COMPILED SASS (sm_100) =====

	.target	sm_100

	.elftype	@"ET_EXEC"


//--------------------- .note.nv.tkinfo           --------------------------
	.section	.note.nv.tkinfo,"",@"SHT_NOTE"
	.sectionflags	@"SHF_NOTE_NV_TKINFO"
	.tkinfo
        /*0018*/ 	.word	0x00000002
        /*0030*/ 	.string	""
        /*0030*/ 	.string	"ptxas"
        /*0030*/ 	.string	"Cuda compilation tools, release 13.0, V13.0.88"
        /*0030*/ 	.string	"Build cuda_13.0.r13.0/compiler.36424714_0"
        /*0030*/ 	.string	"-arch sm_100 -m 64 "



//--------------------- .note.nv.cuinfo           --------------------------
	.section	.note.nv.cuinfo,"",@"SHT_NOTE"
	.sectionflags	@"SHF_NOTE_NV_CUINFO"
        /*0018*/ 	.short	0x0002
        /*001a*/ 	.short	0x0064
        /*001c*/ 	.short	0x0082
	.zero		2


//--------------------- .nv.info                  --------------------------
	.section	.nv.info,"",@"SHT_CUDA_INFO"
	.align	4


	//----- nvinfo : EIATTR_REGCOUNT
	.align		4
        /*0000*/ 	.byte	0x04, 0x2f
        /*0002*/ 	.short	(.L_46 - .L_45)
	.align		4
.L_45:
        /*0004*/ 	.word	index@(_Z17computeHistKernelPjiPiii)
        /*0008*/ 	.word	0x0000000c


	//----- nvinfo : EIATTR_FRAME_SIZE
	.align		4
.L_46:
        /*000c*/ 	.byte	0x04, 0x11
        /*000e*/ 	.short	(.L_48 - .L_47)
	.align		4
.L_47:
        /*0010*/ 	.word	index@(_Z17computeHistKernelPjiPiii)
        /*0014*/ 	.word	0x00000000


	//----- nvinfo : EIATTR_REGCOUNT
	.align		4
.L_48:
        /*0018*/ 	.byte	0x04, 0x2f
        /*001a*/ 	.short	(.L_50 - .L_49)
	.align		4
.L_49:
        /*001c*/ 	.word	index@(_Z13scanBlkKernelPiiS_S_)
        /*0020*/ 	.word	0x0000000c


	//----- nvinfo : EIATTR_FRAME_SIZE
	.align		4
.L_50:
        /*0024*/ 	.byte	0x04, 0x11
        /*0026*/ 	.short	(.L_52 - .L_51)
	.align		4
.L_51:
        /*0028*/ 	.word	index@(_Z13scanBlkKernelPiiS_S_)
        /*002c*/ 	.word	0x00000000


	//----- nvinfo : EIATTR_REGCOUNT
	.align		4
.L_52:
        /*0030*/ 	.byte	0x04, 0x2f
        /*0032*/ 	.short	(.L_54 - .L_53)
	.align		4
.L_53:
        /*0034*/ 	.word	index@(_ZN3cub18CUB_300001_SM_10006detail11EmptyKernelIvEEvv)
        /*0038*/ 	.word	0x00000004


	//----- nvinfo : EIATTR_FRAME_SIZE
	.align		4
.L_54:
        /*003c*/ 	.byte	0x04, 0x11
        /*003e*/ 	.short	(.L_56 - .L_55)
	.align		4
.L_55:
        /*0040*/ 	.word	index@(_ZN3cub18CUB_300001_SM_10006detail11EmptyKernelIvEEvv)
        /*0044*/ 	.word	0x00000000


	//----- nvinfo : EIATTR_MIN_STACK_SIZE
	.align		4
.L_56:
        /*0048*/ 	.byte	0x04, 0x12
        /*004a*/ 	.short	(.L_58 - .L_57)
	.align		4
.L_57:
        /*004c*/ 	.word	index@(_ZN3cub18CUB_300001_SM_10006detail11EmptyKernelIvEEvv)
        /*0050*/ 	.word	0x00000000


	//----- nvinfo : EIATTR_MIN_STACK_SIZE
	.align		4
.L_58:
        /*0054*/ 	.byte	0x04, 0x12
        /*0056*/ 	.short	(.L_60 - .L_59)
	.align		4
.L_59:
        /*0058*/ 	.word	index@(_Z13scanBlkKernelPiiS_S_)
        /*005c*/ 	.word	0x00000000


	//----- nvinfo : EIATTR_MIN_STACK_SIZE
	.align		4
.L_60:
        /*0060*/ 	.byte	0x04, 0x12
        /*0062*/ 	.short	(.L_62 - .L_61)
	.align		4
.L_61:
        /*0064*/ 	.word	index@(_Z17computeHistKernelPjiPiii)
        /*0068*/ 	.word	0x00000000
.L_62:


//--------------------- .nv.compat                --------------------------
	.section	.nv.compat,"",@"SHT_CUDA_COMPAT_INFO"
	.align	4
        /*0000*/ 	.byte	0x02, 0x09, 0x00, 0x00, 0x02, 0x02, 0x01, 0x00, 0x02, 0x05, 0x05, 0x00, 0x03, 0x07, 0x01, 0x01
        /*0010*/ 	.byte	0x02, 0x03, 0x00, 0x00, 0x02, 0x06, 0x01, 0x00, 0x04, 0x0b, 0x08, 0x00, 0x09, 0x00, 0x00, 0x00
        /*0020*/ 	.byte	0x00, 0x00, 0x00, 0x00


//--------------------- .nv.info._ZN3cub18CUB_300001_SM_10006detail11EmptyKernelIvEEvv --------------------------
	.section	.nv.info._ZN3cub18CUB_300001_SM_10006detail11EmptyKernelIvEEvv,"",@"SHT_CUDA_INFO"
	.sectionflags	@""
	.align	4


	//----- nvinfo : EIATTR_CUDA_API_VERSION
	.align		4
        /*0000*/ 	.byte	0x04, 0x37
        /*0002*/ 	.short	(.L_64 - .L_63)
.L_63:
        /*0004*/ 	.word	0x00000082


	//----- nvinfo : EIATTR_SPARSE_MMA_MASK
	.align		4
.L_64:
        /*0008*/ 	.byte	0x03, 0x50
        /*000a*/ 	.short	0x0000


	//----- nvinfo : EIATTR_MAXREG_COUNT
	.align		4
        /*000c*/ 	.byte	0x03, 0x1b
        /*000e*/ 	.short	0x00ff


	//----- nvinfo : EIATTR_MERCURY_ISA_VERSION
	.align		4
        /*0010*/ 	.byte	0x03, 0x5f
        /*0012*/ 	.short	0x0101


	//----- nvinfo : EIATTR_VRC_CTA_INIT_COUNT
	.align		4
        /*0014*/ 	.byte	0x02, 0x4a
	.zero		1
	.zero		1


	//----- nvinfo : EIATTR_EXIT_INSTR_OFFSETS
	.align		4
        /*0018*/ 	.byte	0x04, 0x1c
        /*001a*/ 	.short	(.L_66 - .L_65)


	//   ....[0]....
.L_65:
        /*001c*/ 	.word	0x00000010


	//----- nvinfo : EIATTR_SW_WAR
	.align		4
.L_66:
        /*0020*/ 	.byte	0x04, 0x36
        /*0022*/ 	.short	(.L_68 - .L_67)
.L_67:
        /*0024*/ 	.word	0x00000008
.L_68:


//--------------------- .nv.info._Z13scanBlkKernelPiiS_S_ --------------------------
	.section	.nv.info._Z13scanBlkKernelPiiS_S_,"",@"SHT_CUDA_INFO"
	.sectionflags	@""
	.align	4


	//----- nvinfo : EIATTR_CUDA_API_VERSION
	.align		4
        /*0000*/ 	.byte	0x04, 0x37
        /*0002*/ 	.short	(.L_70 - .L_69)
.L_69:
        /*0004*/ 	.word	0x00000082


	//----- nvinfo : EIATTR_KPARAM_INFO
	.align		4
.L_70:
        /*0008*/ 	.byte	0x04, 0x17
        /*000a*/ 	.short	(.L_72 - .L_71)
.L_71:
        /*000c*/ 	.word	0x00000000
        /*0010*/ 	.short	0x0003
        /*0012*/ 	.short	0x0018
        /*0014*/ 	.byte	0x00, 0xf5, 0x21, 0x00


	//----- nvinfo : EIATTR_KPARAM_INFO
	.align		4
.L_72:
        /*0018*/ 	.byte	0x04, 0x17
        /*001a*/ 	.short	(.L_74 - .L_73)
.L_73:
        /*001c*/ 	.word	0x00000000
        /*0020*/ 	.short	0x0002
        /*0022*/ 	.short	0x0010
        /*0024*/ 	.byte	0x00, 0xf5, 0x21, 0x00


	//----- nvinfo : EIATTR_KPARAM_INFO
	.align		4
.L_74:
        /*0028*/ 	.byte	0x04, 0x17
        /*002a*/ 	.short	(.L_76 - .L_75)
.L_75:
        /*002c*/ 	.word	0x00000000
        /*0030*/ 	.short	0x0001
        /*0032*/ 	.short	0x0008
        /*0034*/ 	.byte	0x00, 0xf0, 0x11, 0x00


	//----- nvinfo : EIATTR_KPARAM_INFO
	.align		4
.L_76:
        /*0038*/ 	.byte	0x04, 0x17
        /*003a*/ 	.short	(.L_78 - .L_77)
.L_77:
        /*003c*/ 	.word	0x00000000
        /*0040*/ 	.short	0x0000
        /*0042*/ 	.short	0x0000
        /*0044*/ 	.byte	0x00, 0xf5, 0x21, 0x00


	//----- nvinfo : EIATTR_SPARSE_MMA_MASK
	.align		4
.L_78:
        /*0048*/ 	.byte	0x03, 0x50
        /*004a*/ 	.short	0x0000


	//----- nvinfo : EIATTR_MAXREG_COUNT
	.align		4
        /*004c*/ 	.byte	0x03, 0x1b
        /*004e*/ 	.short	0x00ff


	//----- nvinfo : EIATTR_NUM_BARRIERS
	.align		4
        /*0050*/ 	.byte	0x02, 0x4c
        /*0052*/ 	.byte	0x01
	.zero		1


	//----- nvinfo : EIATTR_MERCURY_ISA_VERSION
	.align		4
        /*0054*/ 	.byte	0x03, 0x5f
        /*0056*/ 	.short	0x0101


	//----- nvinfo : EIATTR_VRC_CTA_INIT_COUNT
	.align		4
        /*0058*/ 	.byte	0x02, 0x4a
	.zero		1
	.zero		1


	//----- nvinfo : EIATTR_EXIT_INSTR_OFFSETS
	.align		4
        /*005c*/ 	.byte	0x04, 0x1c
        /*005e*/ 	.short	(.L_80 - .L_79)


	//   ....[0]....
.L_79:
        /*0060*/ 	.word	0x000002d0


	//   ....[1]....
        /*0064*/ 	.word	0x00000330


	//----- nvinfo : EIATTR_CBANK_PARAM_SIZE
	.align		4
.L_80:
        /*0068*/ 	.byte	0x03, 0x19
        /*006a*/ 	.short	0x0020


	//----- nvinfo : EIATTR_PARAM_CBANK
	.align		4
        /*006c*/ 	.byte	0x04, 0x0a
        /*006e*/ 	.short	(.L_82 - .L_81)
	.align		4
.L_81:
        /*0070*/ 	.word	index@(.nv.constant0._Z13scanBlkKernelPiiS_S_)
        /*0074*/ 	.short	0x0380
        /*0076*/ 	.short	0x0020


	//----- nvinfo : EIATTR_SW_WAR
	.align		4
.L_82:
        /*0078*/ 	.byte	0x04, 0x36
        /*007a*/ 	.short	(.L_84 - .L_83)
.L_83:
        /*007c*/ 	.word	0x00000008
.L_84:


//--------------------- .nv.info._Z17computeHistKernelPjiPiii --------------------------
	.section	.nv.info._Z17computeHistKernelPjiPiii,"",@"SHT_CUDA_INFO"
	.sectionflags	@""
	.align	4


	//----- nvinfo : EIATTR_CUDA_API_VERSION
	.align		4
        /*0000*/ 	.byte	0x04, 0x37
        /*0002*/ 	.short	(.L_86 - .L_85)
.L_85:
        /*0004*/ 	.word	0x00000082


	//----- nvinfo : EIATTR_KPARAM_INFO
	.align		4
.L_86:
        /*0008*/ 	.byte	0x04, 0x17
        /*000a*/ 	.short	(.L_88 - .L_87)
.L_87:
        /*000c*/ 	.word	0x00000000
        /*0010*/ 	.short	0x0004
        /*0012*/ 	.short	0x001c
        /*0014*/ 	.byte	0x00, 0xf0, 0x11, 0x00


	//----- nvinfo : EIATTR_KPARAM_INFO
	.align		4
.L_88:
        /*0018*/ 	.byte	0x04, 0x17
        /*001a*/ 	.short	(.L_90 - .L_89)
.L_89:
        /*001c*/ 	.word	0x00000000
        /*0020*/ 	.short	0x0003
        /*0022*/ 	.short	0x0018
        /*0024*/ 	.byte	0x00, 0xf0, 0x11, 0x00


	//----- nvinfo : EIATTR_KPARAM_INFO
	.align		4
.L_90:
        /*0028*/ 	.byte	0x04, 0x17
        /*002a*/ 	.short	(.L_92 - .L_91)
.L_91:
        /*002c*/ 	.word	0x00000000
        /*0030*/ 	.short	0x0002
        /*0032*/ 	.short	0x0010
        /*0034*/ 	.byte	0x00, 0xf5, 0x21, 0x00


	//----- nvinfo : EIATTR_KPARAM_INFO
	.align		4
.L_92:
        /*0038*/ 	.byte	0x04, 0x17
        /*003a*/ 	.short	(.L_94 - .L_93)
.L_93:
        /*003c*/ 	.word	0x00000000
        /*0040*/ 	.short	0x0001
        /*0042*/ 	.short	0x0008
        /*0044*/ 	.byte	0x00, 0xf0, 0x11, 0x00


	//----- nvinfo : EIATTR_KPARAM_INFO
	.align		4
.L_94:
        /*0048*/ 	.byte	0x04, 0x17
        /*004a*/ 	.short	(.L_96 - .L_95)
.L_95:
        /*004c*/ 	.word	0x00000000
        /*0050*/ 	.short	0x0000
        /*0052*/ 	.short	0x0000
        /*0054*/ 	.byte	0x00, 0xf5, 0x21, 0x00


	//----- nvinfo : EIATTR_SPARSE_MMA_MASK
	.align		4
.L_96:
        /*0058*/ 	.byte	0x03, 0x50
        /*005a*/ 	.short	0x0000


	//----- nvinfo : EIATTR_MAXREG_COUNT
	.align		4
        /*005c*/ 	.byte	0x03, 0x1b
        /*005e*/ 	.short	0x00ff


	//----- nvinfo : EIATTR_MERCURY_ISA_VERSION
	.align		4
        /*0060*/ 	.byte	0x03, 0x5f
        /*0062*/ 	.short	0x0101


	//----- nvinfo : EIATTR_VRC_CTA_INIT_COUNT
	.align		4
        /*0064*/ 	.byte	0x02, 0x4a
	.zero		1
	.zero		1


	//----- nvinfo : EIATTR_EXIT_INSTR_OFFSETS
	.align		4
        /*0068*/ 	.byte	0x04, 0x1c
        /*006a*/ 	.short	(.L_98 - .L_97)


	//   ....[0]....
.L_97:
        /*006c*/ 	.word	0x00000070


	//   ....[1]....
        /*0070*/ 	.word	0x00000140


	//----- nvinfo : EIATTR_CBANK_PARAM_SIZE
	.align		4
.L_98:
        /*0074*/ 	.byte	0x03, 0x19
        /*0076*/ 	.short	0x0020


	//----- nvinfo : EIATTR_PARAM_CBANK
	.align		4
        /*0078*/ 	.byte	0x04, 0x0a
        /*007a*/ 	.short	(.L_100 - .L_99)
	.align		4
.L_99:
        /*007c*/ 	.word	index@(.nv.constant0._Z17computeHistKernelPjiPiii)
        /*0080*/ 	.short	0x0380
        /*0082*/ 	.short	0x0020


	//----- nvinfo : EIATTR_SW_WAR
	.align		4
.L_100:
        /*0084*/ 	.byte	0x04, 0x36
        /*0086*/ 	.short	(.L_102 - .L_101)
.L_101:
        /*0088*/ 	.word	0x00000008
.L_102:


//--------------------- .nv.callgraph             --------------------------
	.section	.nv.callgraph,"",@"SHT_CUDA_CALLGRAPH"
	.align	4
	.sectionentsize	8
	.align		4
        /*0000*/ 	.word	0x00000000
	.align		4
        /*0004*/ 	.word	0xffffffff
	.align		4
        /*0008*/ 	.word	0x00000000
	.align		4
        /*000c*/ 	.word	0xfffffffe
	.align		4
        /*0010*/ 	.word	0x00000000
	.align		4
        /*0014*/ 	.word	0xfffffffd
	.align		4
        /*0018*/ 	.word	0x00000000
	.align		4
        /*001c*/ 	.word	0xfffffffc


//--------------------- .nv.constant4             --------------------------
	.section	.nv.constant4,"a",@progbits
	.align	8
	.align		8
.nv.constant4:
        /*0000*/ 	.dword	_ZN34_INTERNAL_a163a455_4_k_cu_5c53ada24cuda3std3__45__cpo5beginE
	.align		8
        /*0008*/ 	.dword	_ZN34_INTERNAL_a163a455_4_k_cu_5c53ada24cuda3std3__45__cpo3endE
	.align		8
        /*0010*/ 	.dword	_ZN34_INTERNAL_a163a455_4_k_cu_5c53ada24cuda3std3__45__cpo6cbeginE
	.align		8
        /*0018*/ 	.dword	_ZN34_INTERNAL_a163a455_4_k_cu_5c53ada24cuda3std3__45__cpo4cendE
	.align		8
        /*0020*/ 	.dword	_ZN34_INTERNAL_a163a455_4_k_cu_5c53ada24cuda3std3__45__cpo6rbeginE
	.align		8
        /*0028*/ 	.dword	_ZN34_INTERNAL_a163a455_4_k_cu_5c53ada24cuda3std3__45__cpo4rendE
	.align		8
        /*0030*/ 	.dword	_ZN34_INTERNAL_a163a455_4_k_cu_5c53ada24cuda3std3__45__cpo7crbeginE
	.align		8
        /*0038*/ 	.dword	_ZN34_INTERNAL_a163a455_4_k_cu_5c53ada24cuda3std3__45__cpo5crendE
	.align		8
        /*0040*/ 	.dword	_ZN34_INTERNAL_a163a455_4_k_cu_5c53ada24cuda3std3__436_GLOBAL__N__a163a455_4_k_cu_5c53ada26ignoreE
	.align		8
        /*0048*/ 	.dword	_ZN34_INTERNAL_a163a455_4_k_cu_5c53ada24cuda3std3__419piecewise_constructE
	.align		8
        /*0050*/ 	.dword	_ZN34_INTERNAL_a163a455_4_k_cu_5c53ada24cuda3std3__48in_placeE
	.align		8
        /*0058*/ 	.dword	_ZN34_INTERNAL_a163a455_4_k_cu_5c53ada24cuda3std3__420unreachable_sentinelE
	.align		8
        /*0060*/ 	.dword	_ZN34_INTERNAL_a163a455_4_k_cu_5c53ada24cuda3std3__47nulloptE
	.align		8
        /*0068*/ 	.dword	_ZN34_INTERNAL_a163a455_4_k_cu_5c53ada24cuda3std3__48unexpectE
	.align		8
        /*0070*/ 	.dword	_ZN34_INTERNAL_a163a455_4_k_cu_5c53ada24cuda3std6ranges3__45__cpo4swapE
	.align		8
        /*0078*/ 	.dword	_ZN34_INTERNAL_a163a455_4_k_cu_5c53ada24cuda3std6ranges3__45__cpo9iter_moveE
	.align		8
        /*0080*/ 	.dword	_ZN34_INTERNAL_a163a455_4_k_cu_5c53ada24cuda3std6ranges3__45__cpo5beginE
	.align		8
        /*0088*/ 	.dword	_ZN34_INTERNAL_a163a455_4_k_cu_5c53ada24cuda3std6ranges3__45__cpo3endE
	.align		8
        /*0090*/ 	.dword	_ZN34_INTERNAL_a163a455_4_k_cu_5c53ada24cuda3std6ranges3__45__cpo6cbeginE
	.align		8
        /*0098*/ 	.dword	_ZN34_INTERNAL_a163a455_4_k_cu_5c53ada24cuda3std6ranges3__45__cpo4cendE
	.align		8
        /*00a0*/ 	.dword	_ZN34_INTERNAL_a163a455_4_k_cu_5c53ada24cuda3std6ranges3__45__cpo7advanceE
	.align		8
        /*00a8*/ 	.dword	_ZN34_INTERNAL_a163a455_4_k_cu_5c53ada24cuda3std6ranges3__45__cpo9iter_swapE
	.align		8
        /*00b0*/ 	.dword	_ZN34_INTERNAL_a163a455_4_k_cu_5c53ada24cuda3std6ranges3__45__cpo4nextE
	.align		8
        /*00b8*/ 	.dword	_ZN34_INTERNAL_a163a455_4_k_cu_5c53ada24cuda3std6ranges3__45__cpo4prevE
	.align		8
        /*00c0*/ 	.dword	_ZN34_INTERNAL_a163a455_4_k_cu_5c53ada24cuda3std6ranges3__45__cpo4dataE
	.align		8
        /*00c8*/ 	.dword	_ZN34_INTERNAL_a163a455_4_k_cu_5c53ada24cuda3std6ranges3__45__cpo5cdataE
	.align		8
        /*00d0*/ 	.dword	_ZN34_INTERNAL_a163a455_4_k_cu_5c53ada24cuda3std6ranges3__45__cpo4sizeE
	.align		8
        /*00d8*/ 	.dword	_ZN34_INTERNAL_a163a455_4_k_cu_5c53ada24cuda3std6ranges3__45__cpo5ssizeE
	.align		8
        /*00e0*/ 	.dword	_ZN34_INTERNAL_a163a455_4_k_cu_5c53ada24cuda3std6ranges3__45__cpo8distanceE
	.align		8
        /*00e8*/ 	.dword	_ZN34_INTERNAL_a163a455_4_k_cu_5c53ada26thrust24THRUST_300001_SM_1000_NS8cuda_cub3parE
	.align		8
        /*00f0*/ 	.dword	_ZN34_INTERNAL_a163a455_4_k_cu_5c53ada26thrust24THRUST_300001_SM_1000_NS8cuda_cub10par_nosyncE
	.align		8
        /*00f8*/ 	.dword	_ZN34_INTERNAL_a163a455_4_k_cu_5c53ada26thrust24THRUST_300001_SM_1000_NS6system6detail10sequential3seqE
	.align		8
        /*0100*/ 	.dword	_ZN34_INTERNAL_a163a455_4_k_cu_5c53ada26thrust24THRUST_300001_SM_1000_NS6system3cpp3parE
	.align		8
        /*0108*/ 	.dword	_ZN34_INTERNAL_a163a455_4_k_cu_5c53ada26thrust24THRUST_300001_SM_1000_NS12placeholders2_1E
	.align		8
        /*0110*/ 	.dword	_ZN34_INTERNAL_a163a455_4_k_cu_5c53ada26thrust24THRUST_300001_SM_1000_NS12placeholders2_2E
	.align		8
        /*0118*/ 	.dword	_ZN34_INTERNAL_a163a455_4_k_cu_5c53ada26thrust24THRUST_300001_SM_1000_NS12placeholders2_3E
	.align		8
        /*0120*/ 	.dword	_ZN34_INTERNAL_a163a455_4_k_cu_5c53ada26thrust24THRUST_300001_SM_1000_NS12placeholders2_4E
	.align		8
        /*0128*/ 	.dword	_ZN34_INTERNAL_a163a455_4_k_cu_5c53ada26thrust24THRUST_300001_SM_1000_NS12placeholders2_5E
	.align		8
        /*0130*/ 	.dword	_ZN34_INTERNAL_a163a455_4_k_cu_5c53ada26thrust24THRUST_300001_SM_1000_NS12placeholders2_6E
	.align		8
        /*0138*/ 	.dword	_ZN34_INTERNAL_a163a455_4_k_cu_5c53ada26thrust24THRUST_300001_SM_1000_NS12placeholders2_7E
	.align		8
        /*0140*/ 	.dword	_ZN34_INTERNAL_a163a455_4_k_cu_5c53ada26thrust24THRUST_300001_SM_1000_NS12placeholders2_8E
	.align		8
        /*0148*/ 	.dword	_ZN34_INTERNAL_a163a455_4_k_cu_5c53ada26thrust24THRUST_300001_SM_1000_NS12placeholders2_9E
	.align		8
        /*0150*/ 	.dword	_ZN34_INTERNAL_a163a455_4_k_cu_5c53ada26thrust24THRUST_300001_SM_1000_NS12placeholders3_10E
	.align		8
        /*0158*/ 	.dword	_ZN34_INTERNAL_a163a455_4_k_cu_5c53ada26thrust24THRUST_300001_SM_1000_NS3seqE
	.align		8
        /*0160*/ 	.dword	_ZN34_INTERNAL_a163a455_4_k_cu_5c53ada26thrust24THRUST_300001_SM_1000_NS6deviceE


//--------------------- .text._ZN3cub18CUB_300001_SM_10006detail11EmptyKernelIvEEvv --------------------------
	.section	.text._ZN3cub18CUB_300001_SM_10006detail11EmptyKernelIvEEvv,"ax",@progbits
	.align	128
        .global         _ZN3cub18CUB_300001_SM_10006detail11EmptyKernelIvEEvv
        .type           _ZN3cub18CUB_300001_SM_10006detail11EmptyKernelIvEEvv,@function
        .size           _ZN3cub18CUB_300001_SM_10006detail11EmptyKernelIvEEvv,(.L_x_5 - _ZN3cub18CUB_300001_SM_10006detail11EmptyKernelIvEEvv)
        .other          _ZN3cub18CUB_300001_SM_10006detail11EmptyKernelIvEEvv,@"STO_CUDA_ENTRY STV_DEFAULT"
_ZN3cub18CUB_300001_SM_10006detail11EmptyKernelIvEEvv:
.text._ZN3cub18CUB_300001_SM_10006detail11EmptyKernelIvEEvv:
[----:B------:R-:W-:Y:S01]  /*0000*/  LDC R1, c[0x0][0x37c] ;  /* 0x0000df00ff017b82 */ /* 0x000fe20000000800 */
[----:B------:R-:W-:Y:S05]  /*0010*/  EXIT ;  /* 0x000000000000794d */ /* 0x000fea0003800000 */
.L_x_0:
[----:B------:R-:W-:-:S00]  /*0020*/  BRA `(.L_x_0) ;  /* 0xfffffffc00fc7947 */ /* 0x000fc0000383ffff */
[----:B------:R-:W-:-:S00]  /*0030*/  NOP ;  /* 0x0000000000007918 */ /* 0x000fc00000000000 */
        /* <DEDUP_REMOVED lines=12> */
.L_x_5:


//--------------------- .text._Z13scanBlkKernelPiiS_S_ --------------------------
	.section	.text._Z13scanBlkKernelPiiS_S_,"ax",@progbits
	.align	128
        .global         _Z13scanBlkKernelPiiS_S_
        .type           _Z13scanBlkKernelPiiS_S_,@function
        .size           _Z13scanBlkKernelPiiS_S_,(.L_x_6 - _Z13scanBlkKernelPiiS_S_)
        .other          _Z13scanBlkKernelPiiS_S_,@"STO_CUDA_ENTRY STV_DEFAULT"
_Z13scanBlkKernelPiiS_S_:
.text._Z13scanBlkKernelPiiS_S_:
[----:B------:R-:W-:Y:S01]  /*0000*/  LDC R1, c[0x0][0x37c] ;  /* 0x0000df00ff017b82 */ /* 0x000fe20000000800 */
[----:B------:R-:W0:Y:S01]  /*0010*/  S2R R9, SR_CTAID.X ;  /* 0x0000000000097919 */ /* 0x000e220000002500 */
[----:B------:R-:W0:Y:S01]  /*0020*/  LDCU UR6, c[0x0][0x360] ;  /* 0x00006c00ff0677ac */ /* 0x000e220008000800 */
[----:B------:R-:W0:Y:S01]  /*0030*/  S2R R4, SR_TID.X ;  /* 0x0000000000047919 */ /* 0x000e220000002100 */
[----:B------:R-:W1:Y:S01]  /*0040*/  LDCU UR4, c[0x0][0x388] ;  /* 0x00007100ff0477ac */ /* 0x000e620008000800 */
[----:B------:R-:W2:Y:S01]  /*0050*/  LDCU.64 UR8, c[0x0][0x358] ;  /* 0x00006b00ff0877ac */ /* 0x000ea20008000a00 */
[----:B0-----:R-:W-:-:S05]  /*0060*/  IMAD R5, R9, UR6, R4 ;  /* 0x0000000609057c24 */ /* 0x001fca000f8e0204 */
[----:B-1----:R-:W-:-:S04]  /*0070*/  ISETP.GE.AND P0, PT, R5, UR4, PT ;  /* 0x0000000405007c0c */ /* 0x002fc8000bf06270 */
[----:B------:R-:W-:-:S13]  /*0080*/  ISETP.LT.OR P0, PT, R5, 0x1, P0 ;  /* 0x000000010500780c */ /* 0x000fda0000701670 */
[----:B------:R-:W0:Y:S01]  /*0090*/  @!P0 LDC.64 R2, c[0x0][0x380] ;  /* 0x0000e000ff028b82 */ /* 0x000e220000000a00 */
[----:B------:R-:W-:-:S04]  /*00a0*/  @!P0 VIADD R7, R5, 0xffffffff ;  /* 0xffffffff05078836 */ /* 0x000fc80000000000 */
[----:B0-----:R-:W-:-:S06]  /*00b0*/  @!P0 IMAD.WIDE.U32 R2, R7, 0x4, R2 ;  /* 0x0000000407028825 */ /* 0x001fcc00078e0002 */
[----:B--2---:R-:W2:Y:S01]  /*00c0*/  @!P0 LDG.E R3, desc[UR8][R2.64] ;  /* 0x0000000802038981 */ /* 0x004ea2000c1e1900 */
[----:B------:R-:W0:Y:S01]  /*00d0*/  S2UR UR5, SR_CgaCtaId ;  /* 0x00000000000579c3 */ /* 0x000e220000008800 */
[----:B------:R-:W-:Y:S01]  /*00e0*/  UMOV UR4, 0x400 ;  /* 0x0000040000047882 */ /* 0x000fe20000000000 */
[----:B------:R-:W-:Y:S02]  /*00f0*/  UISETP.GE.U32.AND UP0, UPT, UR6, 0x2, UPT ;  /* 0x000000020600788c */ /* 0x000fe4000bf06070 */
[----:B0-----:R-:W-:-:S06]  /*0100*/  ULEA UR4, UR5, UR4, 0x18 ;  /* 0x0000000405047291 */ /* 0x001fcc000f8ec0ff */
[----:B------:R-:W-:-:S05]  /*0110*/  LEA R0, R4, UR4, 0x2 ;  /* 0x0000000404007c11 */ /* 0x000fca000f8e10ff */
[----:B--2---:R0:W-:Y:S04]  /*0120*/  @!P0 STS [R0], R3 ;  /* 0x0000000300008388 */ /* 0x0041e80000000800 */
[----:B------:R0:W-:Y:S01]  /*0130*/  @P0 STS [R0], RZ ;  /* 0x000000ff00000388 */ /* 0x0001e20000000800 */
[----:B------:R-:W-:Y:S06]  /*0140*/  BAR.SYNC.DEFER_BLOCKING 0x0 ;  /* 0x0000000000007b1d */ /* 0x000fec0000010000 */
[----:B------:R-:W-:Y:S05]  /*0150*/  BRA.U !UP0, `(.L_x_1) ;  /* 0x0000000108387547 */ /* 0x000fea000b800000 */
[----:B------:R-:W-:-:S05]  /*0160*/  UMOV UR5, 0x1 ;  /* 0x0000000100057882 */ /* 0x000fca0000000000 */
.L_x_2:
[----:B------:R-:W-:Y:S01]  /*0170*/  ISETP.GE.U32.AND P0, PT, R4, UR5, PT ;  /* 0x0000000504007c0c */ /* 0x000fe2000bf06070 */
[----:B------:R-:W-:-:S12]  /*0180*/  IMAD.MOV.U32 R2, RZ, RZ, RZ ;  /* 0x000000ffff027224 */ /* 0x000fd800078e00ff */
[----:B0-----:R-:W-:Y:S01]  /*0190*/  @P0 VIADD R3, R4, -UR5 ;  /* 0x8000000504030c36 */ /* 0x001fe20008000000 */
[----:B------:R-:W-:-:S04]  /*01a0*/  USHF.L.U32 UR5, UR5, 0x1, URZ ;  /* 0x0000000105057899 */ /* 0x000fc800080006ff */
[----:B------:R-:W-:Y:S01]  /*01b0*/  @P0 LEA R3, R3, UR4, 0x2 ;  /* 0x0000000403030c11 */ /* 0x000fe2000f8e10ff */
[----:B------:R-:W-:-:S04]  /*01c0*/  UISETP.GE.U32.AND UP0, UPT, UR5, UR6, UPT ;  /* 0x000000060500728c */ /* 0x000fc8000bf06070 */
[----:B------:R-:W-:Y:S01]  /*01d0*/  @P0 LDS R2, [R3] ;  /* 0x0000000003020984 */ /* 0x000fe20000000800 */
[----:B------:R-:W-:Y:S06]  /*01e0*/  BAR.SYNC.DEFER_BLOCKING 0x0 ;  /* 0x0000000000007b1d */ /* 0x000fec0000010000 */
[----:B-1----:R-:W0:Y:S02]  /*01f0*/  LDS R7, [R0] ;  /* 0x0000000000077984 */ /* 0x002e240000000800 */
[----:B0-----:R-:W-:-:S05]  /*0200*/  IMAD.IADD R7, R7, 0x1, R2 ;  /* 0x0000000107077824 */ /* 0x001fca00078e0202 */
[----:B------:R1:W-:Y:S01]  /*0210*/  STS [R0], R7 ;  /* 0x0000000700007388 */ /* 0x0003e20000000800 */
[----:B------:R-:W-:Y:S06]  /*0220*/  BAR.SYNC.DEFER_BLOCKING 0x0 ;  /* 0x0000000000007b1d */ /* 0x000fec0000010000 */
[----:B------:R-:W-:Y:S05]  /*0230*/  BRA.U !UP0, `(.L_x_2) ;  /* 0xfffffffd08cc7547 */ /* 0x000fea000b83ffff */
.L_x_1:
[----:B------:R-:W2:Y:S01]  /*0240*/  LDCU UR5, c[0x0][0x388] ;  /* 0x00007100ff0577ac */ /* 0x000ea20008000800 */
[----:B------:R-:W3:Y:S01]  /*0250*/  LDCU.64 UR10, c[0x0][0x398] ;  /* 0x00007300ff0a77ac */ /* 0x000ee20008000a00 */
[----:B--2---:R-:W-:Y:S02]  /*0260*/  ISETP.GE.AND P1, PT, R5, UR5, PT ;  /* 0x0000000505007c0c */ /* 0x004fe4000bf26270 */
[----:B---3--:R-:W-:-:S04]  /*0270*/  ISETP.NE.U32.AND P0, PT, RZ, UR10, PT ;  /* 0x0000000aff007c0c */ /* 0x008fc8000bf05070 */
[----:B------:R-:W-:-:S07]  /*0280*/  ISETP.NE.AND.EX P0, PT, RZ, UR11, PT, P0 ;  /* 0x0000000bff007c0c */ /* 0x000fce000bf05300 */
[----:B-1----:R-:W1:Y:S01]  /*0290*/  @!P1 LDS R7, [R0] ;  /* 0x0000000000079984 */ /* 0x002e620000000800 */
[----:B0-----:R-:W0:Y:S02]  /*02a0*/  @!P1 LDC.64 R2, c[0x0][0x390] ;  /* 0x0000e400ff029b82 */ /* 0x001e240000000a00 */
[----:B0-----:R-:W-:-:S05]  /*02b0*/  @!P1 IMAD.WIDE R2, R5, 0x4, R2 ;  /* 0x0000000405029825 */ /* 0x001fca00078e0202 */
[----:B-1----:R0:W-:Y:S01]  /*02c0*/  @!P1 STG.E desc[UR8][R2.64], R7 ;  /* 0x0000000702009986 */ /* 0x0021e2000c101908 */
[----:B------:R-:W-:Y:S05]  /*02d0*/  @!P0 EXIT ;  /* 0x000000000000894d */ /* 0x000fea0003800000 */
[----:B------:R-:W-:Y:S01]  /*02e0*/  ULEA UR4, UR6, UR4, 0x2 ;  /* 0x0000000406047291 */ /* 0x000fe2000f8e10ff */
[----:B0-----:R-:W0:Y:S08]  /*02f0*/  LDC.64 R2, c[0x0][0x398] ;  /* 0x0000e600ff027b82 */ /* 0x001e300000000a00 */
[----:B------:R-:W1:Y:S01]  /*0300*/  LDS R5, [UR4+-0x4] ;  /* 0xfffffc04ff057984 */ /* 0x000e620008000800 */
[----:B0-----:R-:W-:-:S05]  /*0310*/  IMAD.WIDE.U32 R2, R9, 0x4, R2 ;  /* 0x0000000409027825 */ /* 0x001fca00078e0002 */
[----:B-1----:R-:W-:Y:S01]  /*0320*/  STG.E desc[UR8][R2.64], R5 ;  /* 0x0000000502007986 */ /* 0x002fe2000c101908 */
[----:B------:R-:W-:Y:S05]  /*0330*/  EXIT ;  /* 0x000000000000794d */ /* 0x000fea0003800000 */
.L_x_3:
        /* <DEDUP_REMOVED lines=12> */
.L_x_6:


//--------------------- .text._Z17computeHistKernelPjiPiii --------------------------
	.section	.text._Z17computeHistKernelPjiPiii,"ax",@progbits
	.align	128
        .global         _Z17computeHistKernelPjiPiii
        .type           _Z17computeHistKernelPjiPiii,@function
        .size           _Z17computeHistKernelPjiPiii,(.L_x_7 - _Z17computeHistKernelPjiPiii)
        .other          _Z17computeHistKernelPjiPiii,@"STO_CUDA_ENTRY STV_DEFAULT"
_Z17computeHistKernelPjiPiii:
.text._Z17computeHistKernelPjiPiii:
[----:B------:R-:W-:Y:S01]  /*0000*/  LDC R1, c[0x0][0x37c] ;  /* 0x0000df00ff017b82 */ /* 0x000fe20000000800 */
[----:B------:R-:W0:Y:S07]  /*0010*/  S2R R0, SR_TID.X ;  /* 0x0000000000007919 */ /* 0x000e2e0000002100 */
[----:B------:R-:W0:Y:S01]  /*0020*/  S2UR UR4, SR_CTAID.X ;  /* 0x00000000000479c3 */ /* 0x000e220000002500 */
[----:B------:R-:W1:Y:S07]  /*0030*/  LDCU UR5, c[0x0][0x388] ;  /* 0x00007100ff0577ac */ /* 0x000e6e0008000800 */
[----:B------:R-:W0:Y:S02]  /*0040*/  LDC R5, c[0x0][0x360] ;  /* 0x0000d800ff057b82 */ /* 0x000e240000000800 */
[----:B0-----:R-:W-:-:S05]  /*0050*/  IMAD R5, R5, UR4, R0 ;  /* 0x0000000405057c24 */ /* 0x001fca000f8e0200 */
[----:B-1----:R-:W-:-:S13]  /*0060*/  ISETP.GE.AND P0, PT, R5, UR5, PT ;  /* 0x0000000505007c0c */ /* 0x002fda000bf06270 */
[----:B------:R-:W-:Y:S05]  /*0070*/  @P0 EXIT ;  /* 0x000000000000094d */ /* 0x000fea0003800000 */
[----:B------:R-:W0:Y:S01]  /*0080*/  LDC.64 R2, c[0x0][0x380] ;  /* 0x0000e000ff027b82 */ /* 0x000e220000000a00 */
[----:B------:R-:W1:Y:S01]  /*0090*/  LDCU.64 UR6, c[0x0][0x358] ;  /* 0x00006b00ff0677ac */ /* 0x000e620008000a00 */
[----:B------:R-:W2:Y:S01]  /*00a0*/  LDCU.64 UR4, c[0x0][0x398] ;  /* 0x00007300ff0477ac */ /* 0x000ea20008000a00 */
[----:B0-----:R-:W-:-:S05]  /*00b0*/  IMAD.WIDE R2, R5, 0x4, R2 ;  /* 0x0000000405027825 */ /* 0x001fca00078e0202 */
[----:B------:R-:W0:Y:S01]  /*00c0*/  LDC.64 R4, c[0x0][0x390] ;  /* 0x0000e400ff047b82 */ /* 0x000e220000000a00 */
[----:B-1----:R-:W3:Y:S01]  /*00d0*/  LDG.E R2, desc[UR6][R2.64] ;  /* 0x0000000602027981 */ /* 0x002ee2000c1e1900 */
[----:B--2---:R-:W-:Y:S01]  /*00e0*/  UIADD3 UR4, UPT, UPT, UR4, -0x1, URZ ;  /* 0xffffffff04047890 */ /* 0x004fe2000fffe0ff */
[----:B------:R-:W-:Y:S01]  /*00f0*/  HFMA2 R9, -RZ, RZ, 0, 5.9604644775390625e-08 ;  /* 0x00000001ff097431 */ /* 0x000fe200000001ff */
[----:B---3--:R-:W-:-:S04]  /*0100*/  SHF.R.U32.HI R0, RZ, UR5, R2 ;  /* 0x00000005ff007c19 */ /* 0x008fc80008011602 */
[----:B------:R-:W-:-:S05]  /*0110*/  LOP3.LUT R7, R0, UR4, RZ, 0xc0, !PT ;  /* 0x0000000400077c12 */ /* 0x000fca000f8ec0ff */
[----:B0-----:R-:W-:-:S05]  /*0120*/  IMAD.WIDE R4, R7, 0x4, R4 ;  /* 0x0000000407047825 */ /* 0x001fca00078e0204 */
[----:B------:R-:W-:Y:S01]  /*0130*/  REDG.E.ADD.STRONG.GPU desc[UR6][R4.64], R9 ;  /* 0x000000090400798e */ /* 0x000fe2000c12e106 */
[----:B------:R-:W-:Y:S05]  /*0140*/  EXIT ;  /* 0x000000000000794d */ /* 0x000fea0003800000 */
.L_x_4:
        /* <DEDUP_REMOVED lines=11> */
.L_x_7:


//--------------------- .nv.shared._ZN3cub18CUB_300001_SM_10006detail11EmptyKernelIvEEvv --------------------------
	.section	.nv.shared._ZN3cub18CUB_300001_SM_10006detail11EmptyKernelIvEEvv,"aw",@nobits
	.sectionflags	@""
	.align	16
	.zero		1024


//--------------------- .nv.shared.reserved.0     --------------------------
	.section	.nv.shared.reserved.0,"aw",@nobits
	.weak		__nv_reservedSMEM_offset_0_alias
	.size		__nv_reservedSMEM_offset_0_alias, 0, 64
	.other		__nv_reservedSMEM_offset_0_alias,@"STO_CUDA_RESERVED_SHARED STV_DEFAULT"
__nv_reservedSMEM_offset_0_alias:
	.zero		0
	.zero		64


//--------------------- .nv.global                --------------------------
	.section	.nv.global,"aw",@nobits
.nv.global:
	.type		_ZN34_INTERNAL_a163a455_4_k_cu_5c53ada26thrust24THRUST_300001_SM_1000_NS12placeholders2_8E,@object
	.size		_ZN34_INTERNAL_a163a455_4_k_cu_5c53ada26thrust24THRUST_300001_SM_1000_NS12placeholders2_8E,(_ZN34_INTERNAL_a163a455_4_k_cu_5c53ada24cuda3std3__436_GLOBAL__N__a163a455_4_k_cu_5c53ada26ignoreE - _ZN34_INTERNAL_a163a455_4_k_cu_5c53ada26thrust24THRUST_300001_SM_1000_NS12placeholders2_8E)
_ZN34_INTERNAL_a163a455_4_k_cu_5c53ada26thrust24THRUST_300001_SM_1000_NS12placeholders2_8E:
	.zero		1
	.type		_ZN34_INTERNAL_a163a455_4_k_cu_5c53ada24cuda3std3__436_GLOBAL__N__a163a455_4_k_cu_5c53ada26ignoreE,@object
	.size		_ZN34_INTERNAL_a163a455_4_k_cu_5c53ada24cuda3std3__436_GLOBAL__N__a163a455_4_k_cu_5c53ada26ignoreE,(_ZN34_INTERNAL_a163a455_4_k_cu_5c53ada24cuda3std6ranges3__45__cpo4dataE - _ZN34_INTERNAL_a163a455_4_k_cu_5c53ada24cuda3std3__436_GLOBAL__N__a163a455_4_k_cu_5c53ada26ignoreE)
_ZN34_INTERNAL_a163a455_4_k_cu_5c53ada24cuda3std3__436_GLOBAL__N__a163a455_4_k_cu_5c53ada26ignoreE:
	.zero		1
	.type		_ZN34_INTERNAL_a163a455_4_k_cu_5c53ada24cuda3std6ranges3__45__cpo4dataE,@object
	.size		_ZN34_INTERNAL_a163a455_4_k_cu_5c53ada24cuda3std6ranges3__45__cpo4dataE,(_ZN34_INTERNAL_a163a455_4_k_cu_5c53ada26thrust24THRUST_300001_SM_1000_NS6system3cpp3parE - _ZN34_INTERNAL_a163a455_4_k_cu_5c53ada24cuda3std6ranges3__45__cpo4dataE)
_ZN34_INTERNAL_a163a455_4_k_cu_5c53ada24cuda3std6ranges3__45__cpo4dataE:
	.zero		1
	.type		_ZN34_INTERNAL_a163a455_4_k_cu_5c53ada26thrust24THRUST_300001_SM_1000_NS6system3cpp3parE,@object
	.size		_ZN34_INTERNAL_a163a455_4_k_cu_5c53ada26thrust24THRUST_300001_SM_1000_NS6system3cpp3parE,(_ZN34_INTERNAL_a163a455_4_k_cu_5c53ada24cuda3std3__45__cpo5beginE - _ZN34_INTERNAL_a163a455_4_k_cu_5c53ada26thrust24THRUST_300001_SM_1000_NS6system3cpp3parE)
_ZN34_INTERNAL_a163a455_4_k_cu_5c53ada26thrust24THRUST_300001_SM_1000_NS6system3cpp3parE:
	.zero		1
	.type		_ZN34_INTERNAL_a163a455_4_k_cu_5c53ada24cuda3std3__45__cpo5beginE,@object
	.size		_ZN34_INTERNAL_a163a455_4_k_cu_5c53ada24cuda3std3__45__cpo5beginE,(_ZN34_INTERNAL_a163a455_4_k_cu_5c53ada24cuda3std6ranges3__45__cpo5beginE - _ZN34_INTERNAL_a163a455_4_k_cu_5c53ada24cuda3std3__45__cpo5beginE)
_ZN34_INTERNAL_a163a455_4_k_cu_5c53ada24cuda3std3__45__cpo5beginE:
	.zero		1
	.type		_ZN34_INTERNAL_a163a455_4_k_cu_5c53ada24cuda3std6ranges3__45__cpo5beginE,@object
	.size		_ZN34_INTERNAL_a163a455_4_k_cu_5c53ada24cuda3std6ranges3__45__cpo5beginE,(_ZN34_INTERNAL_a163a455_4_k_cu_5c53ada26thrust24THRUST_300001_SM_1000_NS6deviceE - _ZN34_INTERNAL_a163a455_4_k_cu_5c53ada24cuda3std6ranges3__45__cpo5beginE)
_ZN34_INTERNAL_a163a455_4_k_cu_5c53ada24cuda3std6ranges3__45__cpo5beginE:
	.zero		1
	.type		_ZN34_INTERNAL_a163a455_4_k_cu_5c53ada26thrust24THRUST_300001_SM_1000_NS6deviceE,@object
	.size		_ZN34_INTERNAL_a163a455_4_k_cu_5c53ada26thrust24THRUST_300001_SM_1000_NS6deviceE,(_ZN34_INTERNAL_a163a455_4_k_cu_5c53ada24cuda3std3__47nulloptE - _ZN34_INTERNAL_a163a455_4_k_cu_5c53ada26thrust24THRUST_300001_SM_1000_NS6deviceE)
_ZN34_INTERNAL_a163a455_4_k_cu_5c53ada26thrust24THRUST_300001_SM_1000_NS6deviceE:
	.zero		1
	.type		_ZN34_INTERNAL_a163a455_4_k_cu_5c53ada24cuda3std3__47nulloptE,@object
	.size		_ZN34_INTERNAL_a163a455_4_k_cu_5c53ada24cuda3std3__47nulloptE,(_ZN34_INTERNAL_a163a455_4_k_cu_5c53ada24cuda3std6ranges3__45__cpo8distanceE - _ZN34_INTERNAL_a163a455_4_k_cu_5c53ada24cuda3std3__47nulloptE)
_ZN34_INTERNAL_a163a455_4_k_cu_5c53ada24cuda3std3__47nulloptE:
	.zero		1
	.type		_ZN34_INTERNAL_a163a455_4_k_cu_5c53ada24cuda3std6ranges3__45__cpo8distanceE,@object
	.size		_ZN34_INTERNAL_a163a455_4_k_cu_5c53ada24cuda3std6ranges3__45__cpo8distanceE,(_ZN34_INTERNAL_a163a455_4_k_cu_5c53ada26thrust24THRUST_300001_SM_1000_NS12placeholders2_4E - _ZN34_INTERNAL_a163a455_4_k_cu_5c53ada24cuda3std6ranges3__45__cpo8distanceE)
_ZN34_INTERNAL_a163a455_4_k_cu_5c53ada24cuda3std6ranges3__45__cpo8distanceE:
	.zero		1
	.type		_ZN34_INTERNAL_a163a455_4_k_cu_5c53ada26thrust24THRUST_300001_SM_1000_NS12placeholders2_4E,@object
	.size		_ZN34_INTERNAL_a163a455_4_k_cu_5c53ada26thrust24THRUST_300001_SM_1000_NS12placeholders2_4E,(_ZN34_INTERNAL_a163a455_4_k_cu_5c53ada24cuda3std3__45__cpo6rbeginE - _ZN34_INTERNAL_a163a455_4_k_cu_5c53ada26thrust24THRUST_300001_SM_1000_NS12placeholders2_4E)
_ZN34_INTERNAL_a163a455_4_k_cu_5c53ada26thrust24THRUST_300001_SM_1000_NS12placeholders2_4E:
	.zero		1
	.type		_ZN34_INTERNAL_a163a455_4_k_cu_5c53ada24cuda3std3__45__cpo6rbeginE,@object
	.size		_ZN34_INTERNAL_a163a455_4_k_cu_5c53ada24cuda3std3__45__cpo6rbeginE,(_ZN34_INTERNAL_a163a455_4_k_cu_5c53ada24cuda3std6ranges3__45__cpo7advanceE - _ZN34_INTERNAL_a163a455_4_k_cu_5c53ada24cuda3std3__45__cpo6rbeginE)
_ZN34_INTERNAL_a163a455_4_k_cu_5c53ada24cuda3std3__45__cpo6rbeginE:
	.zero		1
	.type		_ZN34_INTERNAL_a163a455_4_k_cu_5c53ada24cuda3std6ranges3__45__cpo7advanceE,@object
	.size		_ZN34_INTERNAL_a163a455_4_k_cu_5c53ada24cuda3std6ranges3__45__cpo7advanceE,(_ZN34_INTERNAL_a163a455_4_k_cu_5c53ada26thrust24THRUST_300001_SM_1000_NS12placeholders3_10E - _ZN34_INTERNAL_a163a455_4_k_cu_5c53ada24cuda3std6ranges3__45__cpo7advanceE)
_ZN34_INTERNAL_a163a455_4_k_cu_5c53ada24cuda3std6ranges3__45__cpo7advanceE:
	.zero		1
	.type		_ZN34_INTERNAL_a163a455_4_k_cu_5c53ada26thrust24THRUST_300001_SM_1000_NS12placeholders3_10E,@object
	.size		_ZN34_INTERNAL_a163a455_4_k_cu_5c53ada26thrust24THRUST_300001_SM_1000_NS12placeholders3_10E,(_ZN34_INTERNAL_a163a455_4_k_cu_5c53ada24cuda3std3__48in_placeE - _ZN34_INTERNAL_a163a455_4_k_cu_5c53ada26thrust24THRUST_300001_SM_1000_NS12placeholders3_10E)
_ZN34_INTERNAL_a163a455_4_k_cu_5c53ada26thrust24THRUST_300001_SM_1000_NS12placeholders3_10E:
	.zero		1
	.type		_ZN34_INTERNAL_a163a455_4_k_cu_5c53ada24cuda3std3__48in_placeE,@object
	.size		_ZN34_INTERNAL_a163a455_4_k_cu_5c53ada24cuda3std3__48in_placeE,(_ZN34_INTERNAL_a163a455_4_k_cu_5c53ada24cuda3std6ranges3__45__cpo4sizeE - _ZN34_INTERNAL_a163a455_4_k_cu_5c53ada24cuda3std3__48in_placeE)
_ZN34_INTERNAL_a163a455_4_k_cu_5c53ada24cuda3std3__48in_placeE:
	.zero		1
	.type		_ZN34_INTERNAL_a163a455_4_k_cu_5c53ada24cuda3std6ranges3__45__cpo4sizeE,@object
	.size		_ZN34_INTERNAL_a163a455_4_k_cu_5c53ada24cuda3std6ranges3__45__cpo4sizeE,(_ZN34_INTERNAL_a163a455_4_k_cu_5c53ada26thrust24THRUST_300001_SM_1000_NS12placeholders2_2E - _ZN34_INTERNAL_a163a455_4_k_cu_5c53ada24cuda3std6ranges3__45__cpo4sizeE)
_ZN34_INTERNAL_a163a455_4_k_cu_5c53ada24cuda3std6ranges3__45__cpo4sizeE:
	.zero		1
	.type		_ZN34_INTERNAL_a163a455_4_k_cu_5c53ada26thrust24THRUST_300001_SM_1000_NS12placeholders2_2E,@object
	.size		_ZN34_INTERNAL_a163a455_4_k_cu_5c53ada26thrust24THRUST_300001_SM_1000_NS12placeholders2_2E,(_ZN34_INTERNAL_a163a455_4_k_cu_5c53ada24cuda3std3__45__cpo6cbeginE - _ZN34_INTERNAL_a163a455_4_k_cu_5c53ada26thrust24THRUST_300001_SM_1000_NS12placeholders2_2E)
_ZN34_INTERNAL_a163a455_4_k_cu_5c53ada26thrust24THRUST_300001_SM_1000_NS12placeholders2_2E:
	.zero		1
	.type		_ZN34_INTERNAL_a163a455_4_k_cu_5c53ada24cuda3std3__45__cpo6cbeginE,@object
	.size		_ZN34_INTERNAL_a163a455_4_k_cu_5c53ada24cuda3std3__45__cpo6cbeginE,(_ZN34_INTERNAL_a163a455_4_k_cu_5c53ada24cuda3std6ranges3__45__cpo6cbeginE - _ZN34_INTERNAL_a163a455_4_k_cu_5c53ada24cuda3std3__45__cpo6cbeginE)
_ZN34_INTERNAL_a163a455_4_k_cu_5c53ada24cuda3std3__45__cpo6cbeginE:
	.zero		1
	.type		_ZN34_INTERNAL_a163a455_4_k_cu_5c53ada24cuda3std6ranges3__45__cpo6cbeginE,@object
	.size		_ZN34_INTERNAL_a163a455_4_k_cu_5c53ada24cuda3std6ranges3__45__cpo6cbeginE,(_ZN34_INTERNAL_a163a455_4_k_cu_5c53ada26thrust24THRUST_300001_SM_1000_NS12placeholders2_6E - _ZN34_INTERNAL_a163a455_4_k_cu_5c53ada24cuda3std6ranges3__45__cpo6cbeginE)
_ZN34_INTERNAL_a163a455_4_k_cu_5c53ada24cuda3std6ranges3__45__cpo6cbeginE:
	.zero		1
	.type		_ZN34_INTERNAL_a163a455_4_k_cu_5c53ada26thrust24THRUST_300001_SM_1000_NS12placeholders2_6E,@object
	.size		_ZN34_INTERNAL_a163a455_4_k_cu_5c53ada26thrust24THRUST_300001_SM_1000_NS12placeholders2_6E,(_ZN34_INTERNAL_a163a455_4_k_cu_5c53ada24cuda3std3__45__cpo7crbeginE - _ZN34_INTERNAL_a163a455_4_k_cu_5c53ada26thrust24THRUST_300001_SM_1000_NS12placeholders2_6E)
_ZN34_INTERNAL_a163a455_4_k_cu_5c53ada26thrust24THRUST_300001_SM_1000_NS12placeholders2_6E:
	.zero		1
	.type		_ZN34_INTERNAL_a163a455_4_k_cu_5c53ada24cuda3std3__45__cpo7crbeginE,@object
	.size		_ZN34_INTERNAL_a163a455_4_k_cu_5c53ada24cuda3std3__45__cpo7crbeginE,(_ZN34_INTERNAL_a163a455_4_k_cu_5c53ada24cuda3std6ranges3__45__cpo4nextE - _ZN34_INTERNAL_a163a455_4_k_cu_5c53ada24cuda3std3__45__cpo7crbeginE)
_ZN34_INTERNAL_a163a455_4_k_cu_5c53ada24cuda3std3__45__cpo7crbeginE:
	.zero		1
	.type		_ZN34_INTERNAL_a163a455_4_k_cu_5c53ada24cuda3std6ranges3__45__cpo4nextE,@object
	.size		_ZN34_INTERNAL_a163a455_4_k_cu_5c53ada24cuda3std6ranges3__45__cpo4nextE,(_ZN34_INTERNAL_a163a455_4_k_cu_5c53ada24cuda3std6ranges3__45__cpo4swapE - _ZN34_INTERNAL_a163a455_4_k_cu_5c53ada24cuda3std6ranges3__45__cpo4nextE)
_ZN34_INTERNAL_a163a455_4_k_cu_5c53ada24cuda3std6ranges3__45__cpo4nextE:
	.zero		1
	.type		_ZN34_INTERNAL_a163a455_4_k_cu_5c53ada24cuda3std6ranges3__45__cpo4swapE,@object
	.size		_ZN34_INTERNAL_a163a455_4_k_cu_5c53ada24cuda3std6ranges3__45__cpo4swapE,(_ZN34_INTERNAL_a163a455_4_k_cu_5c53ada26thrust24THRUST_300001_SM_1000_NS8cuda_cub10par_nosyncE - _ZN34_INTERNAL_a163a455_4_k_cu_5c53ada24cuda3std6ranges3__45__cpo4swapE)
_ZN34_INTERNAL_a163a455_4_k_cu_5c53ada24cuda3std6ranges3__45__cpo4swapE:
	.zero		1
	.type		_ZN34_INTERNAL_a163a455_4_k_cu_5c53ada26thrust24THRUST_300001_SM_1000_NS8cuda_cub10par_nosyncE,@object
	.size		_ZN34_INTERNAL_a163a455_4_k_cu_5c53ada26thrust24THRUST_300001_SM_1000_NS8cuda_cub10par_nosyncE,(_ZN34_INTERNAL_a163a455_4_k_cu_5c53ada26thrust24THRUST_300001_SM_1000_NS3seqE - _ZN34_INTERNAL_a163a455_4_k_cu_5c53ada26thrust24THRUST_300001_SM_1000_NS8cuda_cub10par_nosyncE)
_ZN34_INTERNAL_a163a455_4_k_cu_5c53ada26thrust24THRUST_300001_SM_1000_NS8cuda_cub10par_nosyncE:
	.zero		1
	.type		_ZN34_INTERNAL_a163a455_4_k_cu_5c53ada26thrust24THRUST_300001_SM_1000_NS3seqE,@object
	.size		_ZN34_INTERNAL_a163a455_4_k_cu_5c53ada26thrust24THRUST_300001_SM_1000_NS3seqE,(_ZN34_INTERNAL_a163a455_4_k_cu_5c53ada24cuda3std3__420unreachable_sentinelE - _ZN34_INTERNAL_a163a455_4_k_cu_5c53ada26thrust24THRUST_300001_SM_1000_NS3seqE)
_ZN34_INTERNAL_a163a455_4_k_cu_5c53ada26thrust24THRUST_300001_SM_1000_NS3seqE:
	.zero		1
	.type		_ZN34_INTERNAL_a163a455_4_k_cu_5c53ada24cuda3std3__420unreachable_sentinelE,@object
	.size		_ZN34_INTERNAL_a163a455_4_k_cu_5c53ada24cuda3std3__420unreachable_sentinelE,(_ZN34_INTERNAL_a163a455_4_k_cu_5c53ada24cuda3std6ranges3__45__cpo5ssizeE - _ZN34_INTERNAL_a163a455_4_k_cu_5c53ada24cuda3std3__420unreachable_sentinelE)
_ZN34_INTERNAL_a163a455_4_k_cu_5c53ada24cuda3std3__420unreachable_sentinelE:
	.zero		1
	.type		_ZN34_INTERNAL_a163a455_4_k_cu_5c53ada24cuda3std6ranges3__45__cpo5ssizeE,@object
	.size		_ZN34_INTERNAL_a163a455_4_k_cu_5c53ada24cuda3std6ranges3__45__cpo5ssizeE,(_ZN34_INTERNAL_a163a455_4_k_cu_5c53ada26thrust24THRUST_300001_SM_1000_NS12placeholders2_3E - _ZN34_INTERNAL_a163a455_4_k_cu_5c53ada24cuda3std6ranges3__45__cpo5ssizeE)
_ZN34_INTERNAL_a163a455_4_k_cu_5c53ada24cuda3std6ranges3__45__cpo5ssizeE:
	.zero		1
	.type		_ZN34_INTERNAL_a163a455_4_k_cu_5c53ada26thrust24THRUST_300001_SM_1000_NS12placeholders2_3E,@object
	.size		_ZN34_INTERNAL_a163a455_4_k_cu_5c53ada26thrust24THRUST_300001_SM_1000_NS12placeholders2_3E,(_ZN34_INTERNAL_a163a455_4_k_cu_5c53ada24cuda3std3__45__cpo4cendE - _ZN34_INTERNAL_a163a455_4_k_cu_5c53ada26thrust24THRUST_300001_SM_1000_NS12placeholders2_3E)
_ZN34_INTERNAL_a163a455_4_k_cu_5c53ada26thrust24THRUST_300001_SM_1000_NS12placeholders2_3E:
	.zero		1
	.type		_ZN34_INTERNAL_a163a455_4_k_cu_5c53ada24cuda3std3__45__cpo4cendE,@object
	.size		_ZN34_INTERNAL_a163a455_4_k_cu_5c53ada24cuda3std3__45__cpo4cendE,(_ZN34_INTERNAL_a163a455_4_k_cu_5c53ada24cuda3std6ranges3__45__cpo4cendE - _ZN34_INTERNAL_a163a455_4_k_cu_5c53ada24cuda3std3__45__cpo4cendE)
_ZN34_INTERNAL_a163a455_4_k_cu_5c53ada24cuda3std3__45__cpo4cendE:
	.zero		1
	.type		_ZN34_INTERNAL_a163a455_4_k_cu_5c53ada24cuda3std6ranges3__45__cpo4cendE,@object
	.size		_ZN34_INTERNAL_a163a455_4_k_cu_5c53ada24cuda3std6ranges3__45__cpo4cendE,(_ZN34_INTERNAL_a163a455_4_k_cu_5c53ada26thrust24THRUST_300001_SM_1000_NS12placeholders2_7E - _ZN34_INTERNAL_a163a455_4_k_cu_5c53ada24cuda3std6ranges3__45__cpo4cendE)
_ZN34_INTERNAL_a163a455_4_k_cu_5c53ada24cuda3std6ranges3__45__cpo4cendE:
	.zero		1
	.type		_ZN34_INTERNAL_a163a455_4_k_cu_5c53ada26thrust24THRUST_300001_SM_1000_NS12placeholders2_7E,@object
	.size		_ZN34_INTERNAL_a163a455_4_k_cu_5c53ada26thrust24THRUST_300001_SM_1000_NS12placeholders2_7E,(_ZN34_INTERNAL_a163a455_4_k_cu_5c53ada24cuda3std3__45__cpo5crendE - _ZN34_INTERNAL_a163a455_4_k_cu_5c53ada26thrust24THRUST_300001_SM_1000_NS12placeholders2_7E)
_ZN34_INTERNAL_a163a455_4_k_cu_5c53ada26thrust24THRUST_300001_SM_1000_NS12placeholders2_7E:
	.zero		1
	.type		_ZN34_INTERNAL_a163a455_4_k_cu_5c53ada24cuda3std3__45__cpo5crendE,@object
	.size		_ZN34_INTERNAL_a163a455_4_k_cu_5c53ada24cuda3std3__45__cpo5crendE,(_ZN34_INTERNAL_a163a455_4_k_cu_5c53ada24cuda3std6ranges3__45__cpo4prevE - _ZN34_INTERNAL_a163a455_4_k_cu_5c53ada24cuda3std3__45__cpo5crendE)
_ZN34_INTERNAL_a163a455_4_k_cu_5c53ada24cuda3std3__45__cpo5crendE:
	.zero		1
	.type		_ZN34_INTERNAL_a163a455_4_k_cu_5c53ada24cuda3std6ranges3__45__cpo4prevE,@object
	.size		_ZN34_INTERNAL_a163a455_4_k_cu_5c53ada24cuda3std6ranges3__45__cpo4prevE,(_ZN34_INTERNAL_a163a455_4_k_cu_5c53ada24cuda3std6ranges3__45__cpo9iter_moveE - _ZN34_INTERNAL_a163a455_4_k_cu_5c53ada24cuda3std6ranges3__45__cpo4prevE)
_ZN34_INTERNAL_a163a455_4_k_cu_5c53ada24cuda3std6ranges3__45__cpo4prevE:
	.zero		1
	.type		_ZN34_INTERNAL_a163a455_4_k_cu_5c53ada24cuda3std6ranges3__45__cpo9iter_moveE,@object
	.size		_ZN34_INTERNAL_a163a455_4_k_cu_5c53ada24cuda3std6ranges3__45__cpo9iter_moveE,(_ZN34_INTERNAL_a163a455_4_k_cu_5c53ada26thrust24THRUST_300001_SM_1000_NS6system6detail10sequential3seqE - _ZN34_INTERNAL_a163a455_4_k_cu_5c53ada24cuda3std6ranges3__45__cpo9iter_moveE)
_ZN34_INTERNAL_a163a455_4_k_cu_5c53ada24cuda3std6ranges3__45__cpo9iter_moveE:
	.zero		1
	.type		_ZN34_INTERNAL_a163a455_4_k_cu_5c53ada26thrust24THRUST_300001_SM_1000_NS6system6detail10sequential3seqE,@object
	.size		_ZN34_INTERNAL_a163a455_4_k_cu_5c53ada26thrust24THRUST_300001_SM_1000_NS6system6detail10sequential3seqE,(_ZN34_INTERNAL_a163a455_4_k_cu_5c53ada26thrust24THRUST_300001_SM_1000_NS12placeholders2_9E - _ZN34_INTERNAL_a163a455_4_k_cu_5c53ada26thrust24THRUST_300001_SM_1000_NS6system6detail10sequential3seqE)
_ZN34_INTERNAL_a163a455_4_k_cu_5c53ada26thrust24THRUST_300001_SM_1000_NS6system6detail10sequential3seqE:
	.zero		1
	.type		_ZN34_INTERNAL_a163a455_4_k_cu_5c53ada26thrust24THRUST_300001_SM_1000_NS12placeholders2_9E,@object
	.size		_ZN34_INTERNAL_a163a455_4_k_cu_5c53ada26thrust24THRUST_300001_SM_1000_NS12placeholders2_9E,(_ZN34_INTERNAL_a163a455_4_k_cu_5c53ada24cuda3std3__419piecewise_constructE - _ZN34_INTERNAL_a163a455_4_k_cu_5c53ada26thrust24THRUST_300001_SM_1000_NS12placeholders2_9E)
_ZN34_INTERNAL_a163a455_4_k_cu_5c53ada26thrust24THRUST_300001_SM_1000_NS12placeholders2_9E:
	.zero		1
	.type		_ZN34_INTERNAL_a163a455_4_k_cu_5c53ada24cuda3std3__419piecewise_constructE,@object
	.size		_ZN34_INTERNAL_a163a455_4_k_cu_5c53ada24cuda3std3__419piecewise_constructE,(_ZN34_INTERNAL_a163a455_4_k_cu_5c53ada24cuda3std6ranges3__45__cpo5cdataE - _ZN34_INTERNAL_a163a455_4_k_cu_5c53ada24cuda3std3__419piecewise_constructE)
_ZN34_INTERNAL_a163a455_4_k_cu_5c53ada24cuda3std3__419piecewise_constructE:
	.zero		1
	.type		_ZN34_INTERNAL_a163a455_4_k_cu_5c53ada24cuda3std6ranges3__45__cpo5cdataE,@object
	.size		_ZN34_INTERNAL_a163a455_4_k_cu_5c53ada24cuda3std6ranges3__45__cpo5cdataE,(_ZN34_INTERNAL_a163a455_4_k_cu_5c53ada26thrust24THRUST_300001_SM_1000_NS12placeholders2_1E - _ZN34_INTERNAL_a163a455_4_k_cu_5c53ada24cuda3std6ranges3__45__cpo5cdataE)
_ZN34_INTERNAL_a163a455_4_k_cu_5c53ada24cuda3std6ranges3__45__cpo5cdataE:
	.zero		1
	.type		_ZN34_INTERNAL_a163a455_4_k_cu_5c53ada26thrust24THRUST_300001_SM_1000_NS12placeholders2_1E,@object
	.size		_ZN34_INTERNAL_a163a455_4_k_cu_5c53ada26thrust24THRUST_300001_SM_1000_NS12placeholders2_1E,(_ZN34_INTERNAL_a163a455_4_k_cu_5c53ada24cuda3std3__45__cpo3endE - _ZN34_INTERNAL_a163a455_4_k_cu_5c53ada26thrust24THRUST_300001_SM_1000_NS12placeholders2_1E)
_ZN34_INTERNAL_a163a455_4_k_cu_5c53ada26thrust24THRUST_300001_SM_1000_NS12placeholders2_1E:
	.zero		1
	.type		_ZN34_INTERNAL_a163a455_4_k_cu_5c53ada24cuda3std3__45__cpo3endE,@object
	.size		_ZN34_INTERNAL_a163a455_4_k_cu_5c53ada24cuda3std3__45__cpo3endE,(_ZN34_INTERNAL_a163a455_4_k_cu_5c53ada24cuda3std6ranges3__45__cpo3endE - _ZN34_INTERNAL_a163a455_4_k_cu_5c53ada24cuda3std3__45__cpo3endE)
_ZN34_INTERNAL_a163a455_4_k_cu_5c53ada24cuda3std3__45__cpo3endE:
	.zero		1
	.type		_ZN34_INTERNAL_a163a455_4_k_cu_5c53ada24cuda3std6ranges3__45__cpo3endE,@object
	.size		_ZN34_INTERNAL_a163a455_4_k_cu_5c53ada24cuda3std6ranges3__45__cpo3endE,(_ZN34_INTERNAL_a163a455_4_k_cu_5c53ada26thrust24THRUST_300001_SM_1000_NS12placeholders2_5E - _ZN34_INTERNAL_a163a455_4_k_cu_5c53ada24cuda3std6ranges3__45__cpo3endE)
_ZN34_INTERNAL_a163a455_4_k_cu_5c53ada24cuda3std6ranges3__45__cpo3endE:
	.zero		1
	.type		_ZN34_INTERNAL_a163a455_4_k_cu_5c53ada26thrust24THRUST_300001_SM_1000_NS12placeholders2_5E,@object
	.size		_ZN34_INTERNAL_a163a455_4_k_cu_5c53ada26thrust24THRUST_300001_SM_1000_NS12placeholders2_5E,(_ZN34_INTERNAL_a163a455_4_k_cu_5c53ada24cuda3std3__45__cpo4rendE - _ZN34_INTERNAL_a163a455_4_k_cu_5c53ada26thrust24THRUST_300001_SM_1000_NS12placeholders2_5E)
_ZN34_INTERNAL_a163a455_4_k_cu_5c53ada26thrust24THRUST_300001_SM_1000_NS12placeholders2_5E:
	.zero		1
	.type		_ZN34_INTERNAL_a163a455_4_k_cu_5c53ada24cuda3std3__45__cpo4rendE,@object
	.size		_ZN34_INTERNAL_a163a455_4_k_cu_5c53ada24cuda3std3__45__cpo4rendE,(_ZN34_INTERNAL_a163a455_4_k_cu_5c53ada24cuda3std6ranges3__45__cpo9iter_swapE - _ZN34_INTERNAL_a163a455_4_k_cu_5c53ada24cuda3std3__45__cpo4rendE)
_ZN34_INTERNAL_a163a455_4_k_cu_5c53ada24cuda3std3__45__cpo4rendE:
	.zero		1
	.type		_ZN34_INTERNAL_a163a455_4_k_cu_5c53ada24cuda3std6ranges3__45__cpo9iter_swapE,@object
	.size		_ZN34_INTERNAL_a163a455_4_k_cu_5c53ada24cuda3std6ranges3__45__cpo9iter_swapE,(_ZN34_INTERNAL_a163a455_4_k_cu_5c53ada24cuda3std3__48unexpectE - _ZN34_INTERNAL_a163a455_4_k_cu_5c53ada24cuda3std6ranges3__45__cpo9iter_swapE)
_ZN34_INTERNAL_a163a455_4_k_cu_5c53ada24cuda3std6ranges3__45__cpo9iter_swapE:
	.zero		1
	.type		_ZN34_INTERNAL_a163a455_4_k_cu_5c53ada24cuda3std3__48unexpectE,@object
	.size		_ZN34_INTERNAL_a163a455_4_k_cu_5c53ada24cuda3std3__48unexpectE,(_ZN34_INTERNAL_a163a455_4_k_cu_5c53ada26thrust24THRUST_300001_SM_1000_NS8cuda_cub3parE - _ZN34_INTERNAL_a163a455_4_k_cu_5c53ada24cuda3std3__48unexpectE)
_ZN34_INTERNAL_a163a455_4_k_cu_5c53ada24cuda3std3__48unexpectE:
	.zero		1
	.type		_ZN34_INTERNAL_a163a455_4_k_cu_5c53ada26thrust24THRUST_300001_SM_1000_NS8cuda_cub3parE,@object
	.size		_ZN34_INTERNAL_a163a455_4_k_cu_5c53ada26thrust24THRUST_300001_SM_1000_NS8cuda_cub3parE,(.L_29 - _ZN34_INTERNAL_a163a455_4_k_cu_5c53ada26thrust24THRUST_300001_SM_1000_NS8cuda_cub3parE)
_ZN34_INTERNAL_a163a455_4_k_cu_5c53ada26thrust24THRUST_300001_SM_1000_NS8cuda_cub3parE:
	.zero		1
.L_29:


//--------------------- .nv.shared._Z13scanBlkKernelPiiS_S_ --------------------------
	.section	.nv.shared._Z13scanBlkKernelPiiS_S_,"aw",@nobits
	.sectionflags	@""
	.align	16
	.zero		1024


//--------------------- .nv.shared._Z17computeHistKernelPjiPiii --------------------------
	.section	.nv.shared._Z17computeHistKernelPjiPiii,"aw",@nobits
	.sectionflags	@""
	.align	16
	.zero		1024


//--------------------- .nv.constant0._ZN3cub18CUB_300001_SM_10006detail11EmptyKernelIvEEvv --------------------------
	.section	.nv.constant0._ZN3cub18CUB_300001_SM_10006detail11EmptyKernelIvEEvv,"a",@progbits
	.sectionflags	@""
	.align	4
.nv.constant0._ZN3cub18CUB_300001_SM_10006detail11EmptyKernelIvEEvv:
	.zero		896


//--------------------- .nv.constant0._Z13scanBlkKernelPiiS_S_ --------------------------
	.section	.nv.constant0._Z13scanBlkKernelPiiS_S_,"a",@progbits
	.sectionflags	@""
	.align	4
.nv.constant0._Z13scanBlkKernelPiiS_S_:
	.zero		928


//--------------------- .nv.constant0._Z17computeHistKernelPjiPiii --------------------------
	.section	.nv.constant0._Z17computeHistKernelPjiPiii,"a",@progbits
	.sectionflags	@""
	.align	4
.nv.constant0._Z17computeHistKernelPjiPiii:
	.zero		928


//--------------------- SYMBOLS --------------------------

	.type		.nv.reservedSmem.offset0,@object
	.size		.nv.reservedSmem.offset0,0x4
	.type		.nv.reservedSmem.cap,@object
	.size		.nv.reservedSmem.cap,0x4
